	.headerflags	@"EF_CUDA_TEXMODE_UNIFIED EF_CUDA_64BIT_ADDRESS EF_CUDA_ACCELERATORS EF_CUDA_SM90 EF_CUDA_VIRTUAL_SM(EF_CUDA_SM90)"
	.elftype	@"ET_EXEC"


//--------------------- .nv.info                  --------------------------
	.section	.nv.info,"",@"SHT_CUDA_INFO"
	.align	4


	//----- nvinfo : EIATTR_REGCOUNT
	.align		4
        /*0000*/ 	.byte	0x04, 0x2f
        /*0002*/ 	.short	(.L_1 - .L_0)
	.align		4
.L_0:
        /*0004*/ 	.word	index@(triton_poi_fused_add_clamp_2)
        /*0008*/ 	.word	0x0000000b


	//----- nvinfo : EIATTR_MIN_STACK_SIZE
	.align		4
.L_1:
        /*000c*/ 	.byte	0x04, 0x12
        /*000e*/ 	.short	(.L_3 - .L_2)
	.align		4
.L_2:
        /*0010*/ 	.word	index@(triton_poi_fused_add_clamp_2)
        /*0014*/ 	.word	0x00000000


	//----- nvinfo : EIATTR_FRAME_SIZE
	.align		4
.L_3:
        /*0018*/ 	.byte	0x04, 0x11
        /*001a*/ 	.short	(.L_5 - .L_4)
	.align		4
.L_4:
        /*001c*/ 	.word	index@(triton_poi_fused_add_clamp_2)
        /*0020*/ 	.word	0x00000000


	//----- nvinfo : EIATTR_MIN_STACK_SIZE
	.align		4
.L_5:
        /*0024*/ 	.byte	0x04, 0x12
        /*0026*/ 	.short	(.L_7 - .L_6)
	.align		4
.L_6:
        /*0028*/ 	.word	index@(triton_poi_fused_add_clamp_2)
        /*002c*/ 	.word	0x00000000
.L_7:


//--------------------- .nv.info.triton_poi_fused_add_clamp_2 --------------------------
	.section	.nv.info.triton_poi_fused_add_clamp_2,"",@"SHT_CUDA_INFO"
	.sectionflags	@""
	.align	4


	//----- nvinfo : EIATTR_CUDA_API_VERSION
	.align		4
        /*0000*/ 	.byte	0x04, 0x37
        /*0002*/ 	.short	(.L_9 - .L_8)
.L_8:
        /*0004*/ 	.word	0x0000007c


	//----- nvinfo : EIATTR_KPARAM_INFO
	.align		4
.L_9:
        /*0008*/ 	.byte	0x04, 0x17
        /*000a*/ 	.short	(.L_11 - .L_10)
.L_10:
        /*000c*/ 	.word	0x00000000
        /*0010*/ 	.short	0x0001
        /*0012*/ 	.short	0x0008
        /*0014*/ 	.byte	0x00, 0xf0, 0x11, 0x00


	//----- nvinfo : EIATTR_KPARAM_INFO
	.align		4
.L_11:
        /*0018*/ 	.byte	0x04, 0x17
        /*001a*/ 	.short	(.L_13 - .L_12)
.L_12:
        /*001c*/ 	.word	0x00000000
        /*0020*/ 	.short	0x0000
        /*0022*/ 	.short	0x0000
        /*0024*/ 	.byte	0x00, 0xf4, 0x21, 0x00


	//----- nvinfo : EIATTR_SPARSE_MMA_MASK
	.align		4
.L_13:
        /*0028*/ 	.byte	0x03, 0x50
        /*002a*/ 	.short	0x0000


	//----- nvinfo : EIATTR_MAXREG_COUNT
	.align		4
        /*002c*/ 	.byte	0x03, 0x1b
        /*002e*/ 	.short	0x00ff


	//----- nvinfo : EIATTR_EXIT_INSTR_OFFSETS
	.align		4
        /*0030*/ 	.byte	0x04, 0x1c
        /*0032*/ 	.short	(.L_15 - .L_14)


	//   ....[0]....
.L_14:
        /*0034*/ 	.word	0x00000180


	//   ....[1]....
        /*0038*/ 	.word	0x000001d0


	//----- nvinfo : EIATTR_REQNTID
	.align		4
.L_15:
        /*003c*/ 	.byte	0x04, 0x10
        /*003e*/ 	.short	(.L_17 - .L_16)
.L_16:
        /*0040*/ 	.word	0x00000020
        /*0044*/ 	.word	0x00000001
        /*0048*/ 	.word	0x00000001


	//----- nvinfo : EIATTR_CBANK_PARAM_SIZE
	.align		4
.L_17:
        /*004c*/ 	.byte	0x03, 0x19
        /*004e*/ 	.short	0x000c


	//----- nvinfo : EIATTR_PARAM_CBANK
	.align		4
        /*0050*/ 	.byte	0x04, 0x0a
        /*0052*/ 	.short	(.L_19 - .L_18)
	.align		4
.L_18:
        /*0054*/ 	.word	index@(.nv.constant0.triton_poi_fused_add_clamp_2)
        /*0058*/ 	.short	0x0210
        /*005a*/ 	.short	0x000c


	//----- nvinfo : EIATTR_SW_WAR
	.align		4
.L_19:
        /*005c*/ 	.byte	0x04, 0x36
        /*005e*/ 	.short	(.L_21 - .L_20)
.L_20:
        /*0060*/ 	.word	0x00000008
.L_21:


//--------------------- .nv.callgraph             --------------------------
	.section	.nv.callgraph,"",@"SHT_CUDA_CALLGRAPH"
	.align	4
	.sectionentsize	8
	.align		4
        /*0000*/ 	.word	0x00000000
	.align		4
        /*0004*/ 	.word	0xffffffff
	.align		4
        /*0008*/ 	.word	0x00000000
	.align		4
        /*000c*/ 	.word	0xfffffffe
	.align		4
        /*0010*/ 	.word	0x00000000
	.align		4
        /*0014*/ 	.word	0xfffffffd
	.align		4
        /*0018*/ 	.word	0x00000000
	.align		4
        /*001c*/ 	.word	0xfffffffc


//--------------------- .text.triton_poi_fused_add_clamp_2 --------------------------
	.section	.text.triton_poi_fused_add_clamp_2,"ax",@progbits
	.align	128
        .global         triton_poi_fused_add_clamp_2
        .type           triton_poi_fused_add_clamp_2,@function
        .size           triton_poi_fused_add_clamp_2,(.L_x_1 - triton_poi_fused_add_clamp_2)
        .other          triton_poi_fused_add_clamp_2,@"STO_CUDA_ENTRY STV_DEFAULT"
triton_poi_fused_add_clamp_2:
.text.triton_poi_fused_add_clamp_2:
[----:B------:R-:W0:Y:S02]  /*0000*/  LDC R1, c[0x0][0x28] ;  /* 0x00000a00ff017b82 */ /* 0x000e240000000800 */
[----:B------:R-:W1:Y:S01]  /*0010*/  S2R R0, SR_TID.X ;  /* 0x0000000000007919 */ /* 0x000e620000002100 */
[----:B------:R-:W2:Y:S01]  /*0020*/  S2R R5, SR_CTAID.X ;  /* 0x0000000000057919 */ /* 0x000ea20000002500 */
[----:B-1----:R-:W-:-:S05]  /*0030*/  IMAD.SHL.U32 R0, R0, 0x2, RZ ;  /* 0x0000000200007824 */ /* 0x002fca00078e00ff */
[----:B------:R-:W-:-:S05]  /*0040*/  LOP3.LUT R0, R0, 0x3e, RZ, 0xc0, !PT ;  /* 0x0000003e00007812 */ /* 0x000fca00078ec0ff */
[----:B--2---:R-:W-:-:S04]  /*0050*/  IMAD R5, R5, 0x40, R0 ;  /* 0x0000004005057824 */ /* 0x004fc800078e0200 */
[C---:B------:R-:W-:Y:S01]  /*0060*/  VIADD R0, R5.reuse, 0x1 ;  /* 0x0000000105007836 */ /* 0x040fe20000000000 */
[----:B------:R-:W-:Y:S02]  /*0070*/  I2FP.F32.S32 R2, R5 ;  /* 0x0000000500027245 */ /* 0x000fe40000201400 */
[----:B------:R-:W-:Y:S02]  /*0080*/  ISETP.GE.AND P0, PT, R5, 0x40, PT ;  /* 0x000000400500780c */ /* 0x000fe40003f06270 */
[----:B------:R-:W-:Y:S01]  /*0090*/  I2FP.F32.S32 R0, R0 ;  /* 0x0000000000007245 */ /* 0x000fe20000201400 */
[----:B------:R-:W-:-:S04]  /*00a0*/  FMUL R2, R2, 0.063492067158222198486 ;  /* 0x3d82082102027820 */ /* 0x000fc80000400000 */
[----:B------:R-:W-:Y:S01]  /*00b0*/  FMUL R0, R0, 0.063492067158222198486 ;  /* 0x3d82082100007820 */ /* 0x000fe20000400000 */
[----:B------:R-:W-:Y:S02]  /*00c0*/  FMNMX R4, RZ, R2, !PT ;  /* 0x00000002ff047209 */ /* 0x000fe40007800000 */
[----:B------:R-:W1:Y:S02]  /*00d0*/  LDC.64 R2, c[0x0][0x210] ;  /* 0x00008400ff027b82 */ /* 0x000e640000000a00 */
[----:B------:R-:W-:Y:S02]  /*00e0*/  FMNMX R0, RZ, R0, !PT ;  /* 0x00000000ff007209 */ /* 0x000fe40007800000 */
[----:B------:R-:W2:Y:S08]  /*00f0*/  F2I.TRUNC.NTZ R4, R4 ;  /* 0x0000000400047305 */ /* 0x000eb0000020f100 */
[----:B------:R-:W3:Y:S01]  /*0100*/  F2I.TRUNC.NTZ R0, R0 ;  /* 0x0000000000007305 */ /* 0x000ee2000020f100 */
[----:B--2---:R-:W-:-:S05]  /*0110*/  VIMNMX R6, R4, 0x3, PT ;  /* 0x0000000304067848 */ /* 0x004fca0003fe0100 */
[----:B------:R-:W-:Y:S02]  /*0120*/  VIADD R6, R6, 0x1 ;  /* 0x0000000106067836 */ /* 0x000fe40000000000 */
[----:B-1----:R-:W-:Y:S01]  /*0130*/  IMAD.WIDE R2, R5, 0x8, R2 ;  /* 0x0000000805027825 */ /* 0x002fe200078e0202 */
[----:B---3--:R-:W-:Y:S02]  /*0140*/  VIMNMX R7, R0, 0x3, PT ;  /* 0x0000000300077848 */ /* 0x008fe40003fe0100 */
[----:B------:R-:W-:-:S03]  /*0150*/  SHF.R.S32.HI R5, RZ, 0x1f, R6 ;  /* 0x0000001fff057819 */ /* 0x000fc60000011406 */
[----:B------:R-:W-:-:S05]  /*0160*/  VIADD R8, R7, 0x1 ;  /* 0x0000000107087836 */ /* 0x000fca0000000000 */
[----:B------:R-:W-:Y:S01]  /*0170*/  SHF.R.S32.HI R7, RZ, 0x1f, R8 ;  /* 0x0000001fff077819 */ /* 0x000fe20000011408 */
[----:B------:R-:W-:Y:S06]  /*0180*/  @P0 EXIT ;  /* 0x000000000000094d */ /* 0x000fec0003800000 */
[----:B------:R-:W-:Y:S01]  /*0190*/  IMAD.MOV.U32 R4, RZ, RZ, R6 ;  /* 0x000000ffff047224 */ /* 0x000fe200078e0006 */
[----:B------:R-:W-:Y:S01]  /*01a0*/  ULDC.64 UR4, c[0x0][0x208] ;  /* 0x0000820000047ab9 */ /* 0x000fe20000000a00 */
[----:B------:R-:W-:-:S05]  /*01b0*/  IMAD.MOV.U32 R6, RZ, RZ, R8 ;  /* 0x000000ffff067224 */ /* 0x000fca00078e0008 */
[----:B------:R-:W-:Y:S01]  /*01c0*/  STG.E.128 desc[UR4][R2.64], R4 ;  /* 0x0000000402007986 */ /* 0x000fe2000c101d04 */
[----:B------:R-:W-:Y:S05]  /*01d0*/  EXIT ;  /* 0x000000000000794d */ /* 0x000fea0003800000 */
.L_x_0:
[----:B------:R-:W-:-:S00]  /*01e0*/  BRA `(.L_x_0) ;  /* 0xfffffffc00fc7947 */ /* 0x000fc0000383ffff */
[----:B------:R-:W-:-:S00]  /*01f0*/  NOP ;  /* 0x0000000000007918 */ /* 0x000fc00000000000 */
        /* <DEDUP_REMOVED lines=8> */
.L_x_1:


//--------------------- .nv.constant0.triton_poi_fused_add_clamp_2 --------------------------
	.section	.nv.constant0.triton_poi_fused_add_clamp_2,"a",@progbits
	.sectionflags	@""
	.align	4
.nv.constant0.triton_poi_fused_add_clamp_2:
	.zero		540
